//
// Generated by NVIDIA NVVM Compiler
//
// Compiler Build ID: CL-36424714
// Cuda compilation tools, release 13.0, V13.0.88
// Based on NVVM 20.0.0
//

.version 9.0
.target sm_100
.address_size 64

	// .globl	_Z10calcPrimesPiS_ii

.visible .entry _Z10calcPrimesPiS_ii(
	.param .u64 .ptr .align 1 _Z10calcPrimesPiS_ii_param_0,
	.param .u64 .ptr .align 1 _Z10calcPrimesPiS_ii_param_1,
	.param .u32 _Z10calcPrimesPiS_ii_param_2,
	.param .u32 _Z10calcPrimesPiS_ii_param_3
)
{
	.reg .pred 	%p<26>;
	.reg .b32 	%r<112>;
	.reg .b64 	%rd<17>;

	ld.param.u64 	%rd7, [_Z10calcPrimesPiS_ii_param_0];
	ld.param.u64 	%rd8, [_Z10calcPrimesPiS_ii_param_1];
	ld.param.u32 	%r50, [_Z10calcPrimesPiS_ii_param_2];
	ld.param.u32 	%r51, [_Z10calcPrimesPiS_ii_param_3];
	cvta.to.global.u64 	%rd1, %rd7;
	cvta.to.global.u64 	%rd2, %rd8;
	mov.u32 	%r52, %tid.x;
	mov.u32 	%r53, %ctaid.x;
	mov.u32 	%r54, %ntid.x;
	mad.lo.s32 	%r1, %r53, %r54, %r52;
	setp.ge.s32 	%p1, %r1, %r50;
	@%p1 bra 	$L__BB0_43;
	mul.wide.s32 	%rd9, %r50, 4;
	add.s64 	%rd10, %rd2, %rd9;
	ld.global.u32 	%r97, [%rd10+-4];
	add.s32 	%r109, %r97, 1;
	setp.ge.s32 	%p2, %r109, %r51;
	@%p2 bra 	$L__BB0_43;
	mul.wide.s32 	%rd11, %r1, 4;
	add.s64 	%rd3, %rd2, %rd11;
	not.b32 	%r55, %r97;
	add.s32 	%r4, %r51, %r55;
	sub.s32 	%r56, %r51, %r97;
	add.s32 	%r57, %r56, -2;
	and.b32  	%r5, %r4, 7;
	setp.lt.u32 	%p3, %r57, 7;
	@%p3 bra 	$L__BB0_22;
	and.b32  	%r58, %r4, -8;
	neg.s32 	%r96, %r58;
$L__BB0_4:
	.pragma "nounroll";
	add.s32 	%r9, %r97, 1;
	ld.global.u32 	%r99, [%rd3];
	rem.s32 	%r59, %r9, %r99;
	setp.ne.s32 	%p4, %r59, 0;
	mul.wide.s32 	%rd12, %r9, 4;
	add.s64 	%rd4, %rd1, %rd12;
	@%p4 bra 	$L__BB0_6;
	mov.b32 	%r60, 0;
	st.global.u32 	[%rd4], %r60;
	ld.global.u32 	%r99, [%rd3];
$L__BB0_6:
	add.s32 	%r13, %r9, 1;
	rem.s32 	%r61, %r13, %r99;
	setp.ne.s32 	%p5, %r61, 0;
	@%p5 bra 	$L__BB0_8;
	mov.b32 	%r62, 0;
	st.global.u32 	[%rd4+4], %r62;
	ld.global.u32 	%r99, [%rd3];
$L__BB0_8:
	add.s32 	%r16, %r13, 1;
	rem.s32 	%r63, %r16, %r99;
	setp.ne.s32 	%p6, %r63, 0;
	@%p6 bra 	$L__BB0_10;
	mov.b32 	%r64, 0;
	st.global.u32 	[%rd4+8], %r64;
	ld.global.u32 	%r99, [%rd3];
$L__BB0_10:
	add.s32 	%r19, %r16, 1;
	rem.s32 	%r65, %r19, %r99;
	setp.ne.s32 	%p7, %r65, 0;
	@%p7 bra 	$L__BB0_12;
	mov.b32 	%r66, 0;
	st.global.u32 	[%rd4+12], %r66;
	ld.global.u32 	%r99, [%rd3];
$L__BB0_12:
	add.s32 	%r22, %r19, 1;
	rem.s32 	%r67, %r22, %r99;
	setp.ne.s32 	%p8, %r67, 0;
	@%p8 bra 	$L__BB0_14;
	mov.b32 	%r68, 0;
	st.global.u32 	[%rd4+16], %r68;
	ld.global.u32 	%r99, [%rd3];
$L__BB0_14:
	add.s32 	%r25, %r22, 1;
	rem.s32 	%r69, %r25, %r99;
	setp.ne.s32 	%p9, %r69, 0;
	@%p9 bra 	$L__BB0_16;
	mov.b32 	%r70, 0;
	st.global.u32 	[%rd4+20], %r70;
	ld.global.u32 	%r99, [%rd3];
$L__BB0_16:
	add.s32 	%r28, %r25, 1;
	rem.s32 	%r71, %r28, %r99;
	setp.ne.s32 	%p10, %r71, 0;
	@%p10 bra 	$L__BB0_18;
	mov.b32 	%r72, 0;
	st.global.u32 	[%rd4+24], %r72;
	ld.global.u32 	%r99, [%rd3];
$L__BB0_18:
	add.s32 	%r73, %r28, 1;
	rem.s32 	%r74, %r73, %r99;
	setp.ne.s32 	%p11, %r74, 0;
	@%p11 bra 	$L__BB0_20;
	mov.b32 	%r75, 0;
	st.global.u32 	[%rd4+28], %r75;
$L__BB0_20:
	add.s32 	%r97, %r97, 8;
	add.s32 	%r96, %r96, 8;
	setp.ne.s32 	%p12, %r96, 0;
	@%p12 bra 	$L__BB0_4;
	add.s32 	%r109, %r97, 1;
$L__BB0_22:
	setp.eq.s32 	%p13, %r5, 0;
	@%p13 bra 	$L__BB0_43;
	and.b32  	%r35, %r4, 3;
	setp.lt.u32 	%p14, %r5, 4;
	@%p14 bra 	$L__BB0_33;
	ld.global.u32 	%r107, [%rd3];
	rem.s32 	%r76, %r109, %r107;
	setp.ne.s32 	%p15, %r76, 0;
	mul.wide.s32 	%rd13, %r109, 4;
	add.s64 	%rd5, %rd1, %rd13;
	@%p15 bra 	$L__BB0_26;
	mov.b32 	%r77, 0;
	st.global.u32 	[%rd5], %r77;
	ld.global.u32 	%r107, [%rd3];
$L__BB0_26:
	add.s32 	%r78, %r109, 1;
	rem.s32 	%r79, %r78, %r107;
	setp.ne.s32 	%p16, %r79, 0;
	@%p16 bra 	$L__BB0_28;
	mov.b32 	%r80, 0;
	st.global.u32 	[%rd5+4], %r80;
	ld.global.u32 	%r107, [%rd3];
$L__BB0_28:
	add.s32 	%r81, %r109, 2;
	rem.s32 	%r82, %r81, %r107;
	setp.ne.s32 	%p17, %r82, 0;
	@%p17 bra 	$L__BB0_30;
	mov.b32 	%r83, 0;
	st.global.u32 	[%rd5+8], %r83;
	ld.global.u32 	%r107, [%rd3];
$L__BB0_30:
	add.s32 	%r84, %r109, 3;
	rem.s32 	%r85, %r84, %r107;
	setp.ne.s32 	%p18, %r85, 0;
	@%p18 bra 	$L__BB0_32;
	mov.b32 	%r86, 0;
	st.global.u32 	[%rd5+12], %r86;
$L__BB0_32:
	add.s32 	%r109, %r109, 4;
$L__BB0_33:
	setp.eq.s32 	%p19, %r35, 0;
	@%p19 bra 	$L__BB0_43;
	setp.eq.s32 	%p20, %r35, 1;
	@%p20 bra 	$L__BB0_40;
	ld.global.u32 	%r110, [%rd3];
	rem.s32 	%r87, %r109, %r110;
	setp.ne.s32 	%p21, %r87, 0;
	mul.wide.s32 	%rd14, %r109, 4;
	add.s64 	%rd6, %rd1, %rd14;
	@%p21 bra 	$L__BB0_37;
	mov.b32 	%r88, 0;
	st.global.u32 	[%rd6], %r88;
	ld.global.u32 	%r110, [%rd3];
$L__BB0_37:
	add.s32 	%r89, %r109, 1;
	rem.s32 	%r90, %r89, %r110;
	setp.ne.s32 	%p22, %r90, 0;
	@%p22 bra 	$L__BB0_39;
	mov.b32 	%r91, 0;
	st.global.u32 	[%rd6+4], %r91;
$L__BB0_39:
	add.s32 	%r109, %r109, 2;
$L__BB0_40:
	and.b32  	%r92, %r4, 1;
	setp.eq.b32 	%p23, %r92, 1;
	not.pred 	%p24, %p23;
	@%p24 bra 	$L__BB0_43;
	ld.global.u32 	%r93, [%rd3];
	rem.s32 	%r94, %r109, %r93;
	setp.ne.s32 	%p25, %r94, 0;
	@%p25 bra 	$L__BB0_43;
	mul.wide.s32 	%rd15, %r109, 4;
	add.s64 	%rd16, %rd1, %rd15;
	mov.b32 	%r95, 0;
	st.global.u32 	[%rd16], %r95;
$L__BB0_43:
	ret;

}


// ===== COMPILED SASS (sm_100) =====

	.target	sm_100

	.elftype	@"ET_EXEC"


//--------------------- .note.nv.tkinfo           --------------------------
	.section	.note.nv.tkinfo,"",@"SHT_NOTE"
	.sectionflags	@"SHF_NOTE_NV_TKINFO"
	.tkinfo
        /*0018*/ 	.word	0x00000002
        /*0030*/ 	.string	""
        /*0030*/ 	.string	"ptxas"
        /*0030*/ 	.string	"Cuda compilation tools, release 13.0, V13.0.88"
        /*0030*/ 	.string	"Build cuda_13.0.r13.0/compiler.36424714_0"
        /*0030*/ 	.string	"-arch sm_100 -m 64 "



//--------------------- .note.nv.cuinfo           --------------------------
	.section	.note.nv.cuinfo,"",@"SHT_NOTE"
	.sectionflags	@"SHF_NOTE_NV_CUINFO"
        /*0018*/ 	.short	0x0002
        /*001a*/ 	.short	0x0064
        /*001c*/ 	.short	0x0082
	.zero		2


//--------------------- .nv.info                  --------------------------
	.section	.nv.info,"",@"SHT_CUDA_INFO"
	.align	4


	//----- nvinfo : EIATTR_REGCOUNT
	.align		4
        /*0000*/ 	.byte	0x04, 0x2f
        /*0002*/ 	.short	(.L_1 - .L_0)
	.align		4
.L_0:
        /*0004*/ 	.word	index@(_Z10calcPrimesPiS_ii)
        /*0008*/ 	.word	0x00000016


	//----- nvinfo : EIATTR_FRAME_SIZE
	.align		4
.L_1:
        /*000c*/ 	.byte	0x04, 0x11
        /*000e*/ 	.short	(.L_3 - .L_2)
	.align		4
.L_2:
        /*0010*/ 	.word	index@(_Z10calcPrimesPiS_ii)
        /*0014*/ 	.word	0x00000000


	//----- nvinfo : EIATTR_MIN_STACK_SIZE
	.align		4
.L_3:
        /*0018*/ 	.byte	0x04, 0x12
        /*001a*/ 	.short	(.L_5 - .L_4)
	.align		4
.L_4:
        /*001c*/ 	.word	index@(_Z10calcPrimesPiS_ii)
        /*0020*/ 	.word	0x00000000
.L_5:


//--------------------- .nv.compat                --------------------------
	.section	.nv.compat,"",@"SHT_CUDA_COMPAT_INFO"
	.align	4
        /*0000*/ 	.byte	0x02, 0x09, 0x00, 0x00, 0x02, 0x02, 0x01, 0x00, 0x02, 0x05, 0x05, 0x00, 0x03, 0x07, 0x01, 0x01
        /*0010*/ 	.byte	0x02, 0x03, 0x00, 0x00, 0x02, 0x06, 0x01, 0x00, 0x04, 0x0b, 0x08, 0x00, 0x09, 0x00, 0x00, 0x00
        /*0020*/ 	.byte	0x00, 0x00, 0x00, 0x00


//--------------------- .nv.info._Z10calcPrimesPiS_ii --------------------------
	.section	.nv.info._Z10calcPrimesPiS_ii,"",@"SHT_CUDA_INFO"
	.sectionflags	@""
	.align	4


	//----- nvinfo : EIATTR_CUDA_API_VERSION
	.align		4
        /*0000*/ 	.byte	0x04, 0x37
        /*0002*/ 	.short	(.L_7 - .L_6)
.L_6:
        /*0004*/ 	.word	0x00000082


	//----- nvinfo : EIATTR_KPARAM_INFO
	.align		4
.L_7:
        /*0008*/ 	.byte	0x04, 0x17
        /*000a*/ 	.short	(.L_9 - .L_8)
.L_8:
        /*000c*/ 	.word	0x00000000
        /*0010*/ 	.short	0x0003
        /*0012*/ 	.short	0x0014
        /*0014*/ 	.byte	0x00, 0xf0, 0x11, 0x00


	//----- nvinfo : EIATTR_KPARAM_INFO
	.align		4
.L_9:
        /*0018*/ 	.byte	0x04, 0x17
        /*001a*/ 	.short	(.L_11 - .L_10)
.L_10:
        /*001c*/ 	.word	0x00000000
        /*0020*/ 	.short	0x0002
        /*0022*/ 	.short	0x0010
        /*0024*/ 	.byte	0x00, 0xf0, 0x11, 0x00


	//----- nvinfo : EIATTR_KPARAM_INFO
	.align		4
.L_11:
        /*0028*/ 	.byte	0x04, 0x17
        /*002a*/ 	.short	(.L_13 - .L_12)
.L_12:
        /*002c*/ 	.word	0x00000000
        /*0030*/ 	.short	0x0001
        /*0032*/ 	.short	0x0008
        /*0034*/ 	.byte	0x00, 0xf5, 0x21, 0x00


	//----- nvinfo : EIATTR_KPARAM_INFO
	.align		4
.L_13:
        /*0038*/ 	.byte	0x04, 0x17
        /*003a*/ 	.short	(.L_15 - .L_14)
.L_14:
        /*003c*/ 	.word	0x00000000
        /*0040*/ 	.short	0x0000
        /*0042*/ 	.short	0x0000
        /*0044*/ 	.byte	0x00, 0xf5, 0x21, 0x00


	//----- nvinfo : EIATTR_SPARSE_MMA_MASK
	.align		4
.L_15:
        /*0048*/ 	.byte	0x03, 0x50
        /*004a*/ 	.short	0x0000


	//----- nvinfo : EIATTR_MAXREG_COUNT
	.align		4
        /*004c*/ 	.byte	0x03, 0x1b
        /*004e*/ 	.short	0x00ff


	//----- nvinfo : EIATTR_MERCURY_ISA_VERSION
	.align		4
        /*0050*/ 	.byte	0x03, 0x5f
        /*0052*/ 	.short	0x0101


	//----- nvinfo : EIATTR_VRC_CTA_INIT_COUNT
	.align		4
        /*0054*/ 	.byte	0x02, 0x4a
	.zero		1
	.zero		1


	//----- nvinfo : EIATTR_EXIT_INSTR_OFFSETS
	.align		4
        /*0058*/ 	.byte	0x04, 0x1c
        /*005a*/ 	.short	(.L_17 - .L_16)


	//   ....[0]....
.L_16:
        /*005c*/ 	.word	0x00000070


	//   ....[1]....
        /*0060*/ 	.word	0x000000f0


	//   ....[2]....
        /*0064*/ 	.word	0x00000f10


	//   ....[3]....
        /*0068*/ 	.word	0x000016a0


	//   ....[4]....
        /*006c*/ 	.word	0x00001a90


	//   ....[5]....
        /*0070*/ 	.word	0x00001c20


	//   ....[6]....
        /*0074*/ 	.word	0x00001c60


	//----- nvinfo : EIATTR_CRS_STACK_SIZE
	.align		4
.L_17:
        /*0078*/ 	.byte	0x04, 0x1e
        /*007a*/ 	.short	(.L_19 - .L_18)
.L_18:
        /*007c*/ 	.word	0x00000000


	//----- nvinfo : EIATTR_CBANK_PARAM_SIZE
	.align		4
.L_19:
        /*0080*/ 	.byte	0x03, 0x19
        /*0082*/ 	.short	0x0018


	//----- nvinfo : EIATTR_PARAM_CBANK
	.align		4
        /*0084*/ 	.byte	0x04, 0x0a
        /*0086*/ 	.short	(.L_21 - .L_20)
	.align		4
.L_20:
        /*0088*/ 	.word	index@(.nv.constant0._Z10calcPrimesPiS_ii)
        /*008c*/ 	.short	0x0380
        /*008e*/ 	.short	0x0018


	//----- nvinfo : EIATTR_SW_WAR
	.align		4
.L_21:
        /*0090*/ 	.byte	0x04, 0x36
        /*0092*/ 	.short	(.L_23 - .L_22)
.L_22:
        /*0094*/ 	.word	0x00000008
.L_23:


//--------------------- .nv.callgraph             --------------------------
	.section	.nv.callgraph,"",@"SHT_CUDA_CALLGRAPH"
	.align	4
	.sectionentsize	8
	.align		4
        /*0000*/ 	.word	0x00000000
	.align		4
        /*0004*/ 	.word	0xffffffff
	.align		4
        /*0008*/ 	.word	0x00000000
	.align		4
        /*000c*/ 	.word	0xfffffffe
	.align		4
        /*0010*/ 	.word	0x00000000
	.align		4
        /*0014*/ 	.word	0xfffffffd
	.align		4
        /*0018*/ 	.word	0x00000000
	.align		4
        /*001c*/ 	.word	0xfffffffc


//--------------------- .text._Z10calcPrimesPiS_ii --------------------------
	.section	.text._Z10calcPrimesPiS_ii,"ax",@progbits
	.align	128
        .global         _Z10calcPrimesPiS_ii
        .type           _Z10calcPrimesPiS_ii,@function
        .size           _Z10calcPrimesPiS_ii,(.L_x_13 - _Z10calcPrimesPiS_ii)
        .other          _Z10calcPrimesPiS_ii,@"STO_CUDA_ENTRY STV_DEFAULT"
_Z10calcPrimesPiS_ii:
.text._Z10calcPrimesPiS_ii:
[----:B------:R-:W-:Y:S01]  /*0000*/  LDC R1, c[0x0][0x37c] ;  /* 0x0000df00ff017b82 */ /* 0x000fe20000000800 */
[----:B------:R-:W0:Y:S07]  /*0010*/  S2R R7, SR_TID.X ;  /* 0x0000000000077919 */ /* 0x000e2e0000002100 */
[----:B------:R-:W0:Y:S08]  /*0020*/  S2UR UR4, SR_CTAID.X ;  /* 0x00000000000479c3 */ /* 0x000e300000002500 */
[----:B------:R-:W0:Y:S08]  /*0030*/  LDC R0, c[0x0][0x360] ;  /* 0x0000d800ff007b82 */ /* 0x000e300000000800 */
[----:B------:R-:W1:Y:S01]  /*0040*/  LDC R2, c[0x0][0x390] ;  /* 0x0000e400ff027b82 */ /* 0x000e620000000800 */
[----:B0-----:R-:W-:-:S05]  /*0050*/  IMAD R7, R0, UR4, R7 ;  /* 0x0000000400077c24 */ /* 0x001fca000f8e0207 */
[----:B-1----:R-:W-:-:S13]  /*0060*/  ISETP.GE.AND P0, PT, R7, R2, PT ;  /* 0x000000020700720c */ /* 0x002fda0003f06270 */
[----:B------:R-:W-:Y:S05]  /*0070*/  @P0 EXIT ;  /* 0x000000000000094d */ /* 0x000fea0003800000 */
[----:B------:R-:W0:Y:S01]  /*0080*/  LDC.64 R4, c[0x0][0x388] ;  /* 0x0000e200ff047b82 */ /* 0x000e220000000a00 */
[----:B------:R-:W1:Y:S07]  /*0090*/  LDCU.64 UR4, c[0x0][0x358] ;  /* 0x00006b00ff0477ac */ /* 0x000e6e0008000a00 */
[----:B------:R-:W2:Y:S01]  /*00a0*/  LDC R9, c[0x0][0x394] ;  /* 0x0000e500ff097b82 */ /* 0x000ea20000000800 */
[----:B0-----:R-:W-:-:S05]  /*00b0*/  IMAD.WIDE R2, R2, 0x4, R4 ;  /* 0x0000000402027825 */ /* 0x001fca00078e0204 */
[----:B-1----:R-:W3:Y:S02]  /*00c0*/  LDG.E R8, desc[UR4][R2.64+-0x4] ;  /* 0xfffffc0402087981 */ /* 0x002ee4000c1e1900 */
[----:B---3--:R-:W-:-:S05]  /*00d0*/  VIADD R6, R8, 0x1 ;  /* 0x0000000108067836 */ /* 0x008fca0000000000 */
[----:B--2---:R-:W-:-:S13]  /*00e0*/  ISETP.GE.AND P0, PT, R6, R9, PT ;  /* 0x000000090600720c */ /* 0x004fda0003f06270 */
[----:B------:R-:W-:Y:S05]  /*00f0*/  @P0 EXIT ;  /* 0x000000000000094d */ /* 0x000fea0003800000 */
[----:B------:R-:W-:Y:S02]  /*0100*/  IADD3 R2, PT, PT, -R8, -0x2, R9 ;  /* 0xfffffffe08027810 */ /* 0x000fe40007ffe109 */
[----:B------:R-:W-:Y:S02]  /*0110*/  LOP3.LUT R0, RZ, R8, RZ, 0x33, !PT ;  /* 0x00000008ff007212 */ /* 0x000fe400078e33ff */
[----:B------:R-:W-:Y:S01]  /*0120*/  ISETP.GE.U32.AND P0, PT, R2, 0x7, PT ;  /* 0x000000070200780c */ /* 0x000fe20003f06070 */
[----:B------:R-:W-:-:S04]  /*0130*/  IMAD.WIDE R2, R7, 0x4, R4 ;  /* 0x0000000407027825 */ /* 0x000fc800078e0204 */
[----:B------:R-:W-:Y:S02]  /*0140*/  IMAD.IADD R0, R0, 0x1, R9 ;  /* 0x0000000100007824 */ /* 0x000fe400078e0209 */
[----:B------:R-:W-:-:S03]  /*0150*/  IMAD.MOV.U32 R4, RZ, RZ, R6 ;  /* 0x000000ffff047224 */ /* 0x000fc600078e0006 */
[----:B------:R-:W-:-:S03]  /*0160*/  LOP3.LUT R11, R0, 0x7, RZ, 0xc0, !PT ;  /* 0x00000007000b7812 */ /* 0x000fc600078ec0ff */
[----:B------:R-:W-:Y:S05]  /*0170*/  @!P0 BRA `(.L_x_0) ;  /* 0x0000000c00608947 */ /* 0x000fea0003800000 */
[----:B------:R-:W0:Y:S01]  /*0180*/  LDC.64 R4, c[0x0][0x380] ;  /* 0x0000e000ff047b82 */ /* 0x000e220000000a00 */
[----:B------:R-:W-:-:S05]  /*0190*/  LOP3.LUT R9, R0, 0xfffffff8, RZ, 0xc0, !PT ;  /* 0xfffffff800097812 */ /* 0x000fca00078ec0ff */
[----:B------:R-:W-:-:S07]  /*01a0*/  IMAD.MOV R9, RZ, RZ, -R9 ;  /* 0x000000ffff097224 */ /* 0x000fce00078e0a09 */
.L_x_1:
[----:B------:R-:W2:Y:S01]  /*01b0*/  LDG.E R10, desc[UR4][R2.64] ;  /* 0x00000004020a7981 */ /* 0x000ea2000c1e1900 */
[----:B------:R-:W-:-:S05]  /*01c0*/  VIADD R15, R8, 0x1 ;  /* 0x00000001080f7836 */ /* 0x000fca0000000000 */
[----:B------:R-:W-:Y:S02]  /*01d0*/  IABS R16, R15 ;  /* 0x0000000f00107213 */ /* 0x000fe40000000000 */
[----:B------:R-:W-:Y:S02]  /*01e0*/  ISETP.GE.AND P2, PT, R15, RZ, PT ;  /* 0x000000ff0f00720c */ /* 0x000fe40003f46270 */
[-C--:B--2---:R-:W-:Y:S02]  /*01f0*/  IABS R14, R10.reuse ;  /* 0x0000000a000e7213 */ /* 0x084fe40000000000 */
[----:B------:R-:W-:Y:S02]  /*0200*/  IABS R17, R10 ;  /* 0x0000000a00117213 */ /* 0x000fe40000000000 */
[----:B------:R-:W1:Y:S08]  /*0210*/  I2F.RP R12, R14 ;  /* 0x0000000e000c7306 */ /* 0x000e700000209400 */
[----:B-1----:R-:W1:Y:S02]  /*0220*/  MUFU.RCP R12, R12 ;  /* 0x0000000c000c7308 */ /* 0x002e640000001000 */
[----:B-1----:R-:W-:-:S06]  /*0230*/  VIADD R6, R12, 0xffffffe ;  /* 0x0ffffffe0c067836 */ /* 0x002fcc0000000000 */
[----:B------:R1:W2:Y:S02]  /*0240*/  F2I.FTZ.U32.TRUNC.NTZ R7, R6 ;  /* 0x0000000600077305 */ /* 0x0002a4000021f000 */
[----:B-1----:R-:W-:Y:S01]  /*0250*/  IMAD.MOV.U32 R6, RZ, RZ, RZ ;  /* 0x000000ffff067224 */ /* 0x002fe200078e00ff */
[----:B--2---:R-:W-:-:S05]  /*0260*/  IADD3 R13, PT, PT, RZ, -R7, RZ ;  /* 0x80000007ff0d7210 */ /* 0x004fca0007ffe0ff */
[----:B------:R-:W-:-:S04]  /*0270*/  IMAD R13, R13, R14, RZ ;  /* 0x0000000e0d0d7224 */ /* 0x000fc800078e02ff */
[----:B------:R-:W-:-:S04]  /*0280*/  IMAD.HI.U32 R7, R7, R13, R6 ;  /* 0x0000000d07077227 */ /* 0x000fc800078e0006 */
[----:B------:R-:W-:Y:S02]  /*0290*/  IMAD.MOV R6, RZ, RZ, -R17 ;  /* 0x000000ffff067224 */ /* 0x000fe400078e0a11 */
[----:B------:R-:W-:-:S04]  /*02a0*/  IMAD.HI.U32 R7, R7, R16, RZ ;  /* 0x0000001007077227 */ /* 0x000fc800078e00ff */
[----:B------:R-:W-:-:S05]  /*02b0*/  IMAD R7, R7, R6, R16 ;  /* 0x0000000607077224 */ /* 0x000fca00078e0210 */
[----:B------:R-:W-:-:S13]  /*02c0*/  ISETP.GT.U32.AND P0, PT, R14, R7, PT ;  /* 0x000000070e00720c */ /* 0x000fda0003f04070 */
[----:B------:R-:W-:Y:S01]  /*02d0*/  @!P0 IMAD.IADD R7, R7, 0x1, -R14 ;  /* 0x0000000107078824 */ /* 0x000fe200078e0a0e */
[----:B------:R-:W-:-:S04]  /*02e0*/  ISETP.NE.AND P0, PT, R10, RZ, PT ;  /* 0x000000ff0a00720c */ /* 0x000fc80003f05270 */
[----:B------:R-:W-:-:S13]  /*02f0*/  ISETP.GT.U32.AND P1, PT, R14, R7, PT ;  /* 0x000000070e00720c */ /* 0x000fda0003f24070 */
[----:B------:R-:W-:-:S05]  /*0300*/  @!P1 IMAD.IADD R7, R7, 0x1, -R14 ;  /* 0x0000000107079824 */ /* 0x000fca00078e0a0e */
[----:B------:R-:W-:Y:S02]  /*0310*/  @!P2 IADD3 R7, PT, PT, -R7, RZ, RZ ;  /* 0x000000ff0707a210 */ /* 0x000fe40007ffe1ff */
[----:B------:R-:W-:-:S04]  /*0320*/  @!P0 LOP3.LUT R7, RZ, R10, RZ, 0x33, !PT ;  /* 0x0000000aff078212 */ /* 0x000fc800078e33ff */
[----:B------:R-:W-:Y:S01]  /*0330*/  ISETP.NE.AND P0, PT, R7, RZ, PT ;  /* 0x000000ff0700720c */ /* 0x000fe20003f05270 */
[----:B0-----:R-:W-:-:S12]  /*0340*/  IMAD.WIDE R6, R15, 0x4, R4 ;  /* 0x000000040f067825 */ /* 0x001fd800078e0204 */
[----:B------:R1:W-:Y:S04]  /*0350*/  @!P0 STG.E desc[UR4][R6.64], RZ ;  /* 0x000000ff06008986 */ /* 0x0003e8000c101904 */
[----:B------:R-:W2:Y:S01]  /*0360*/  @!P0 LDG.E R10, desc[UR4][R2.64] ;  /* 0x00000004020a8981 */ /* 0x000ea2000c1e1900 */
[----:B------:R-:W-:-:S05]  /*0370*/  VIADD R14, R8, 0x2 ;  /* 0x00000002080e7836 */ /* 0x000fca0000000000 */
[----:B------:R-:W-:Y:S02]  /*0380*/  IABS R18, R14 ;  /* 0x0000000e00127213 */ /* 0x000fe40000000000 */
[----:B------:R-:W-:Y:S02]  /*0390*/  ISETP.GE.AND P2, PT, R14, RZ, PT ;  /* 0x000000ff0e00720c */ /* 0x000fe40003f46270 */
[-C--:B--2---:R-:W-:Y:S02]  /*03a0*/  IABS R16, R10.reuse ;  /* 0x0000000a00107213 */ /* 0x084fe40000000000 */
[----:B------:R-:W-:Y:S02]  /*03b0*/  IABS R19, R10 ;  /* 0x0000000a00137213 */ /* 0x000fe40000000000 */
[----:B------:R-:W0:Y:S08]  /*03c0*/  I2F.RP R15, R16 ;  /* 0x00000010000f7306 */ /* 0x000e300000209400 */
[----:B0-----:R-:W0:Y:S02]  /*03d0*/  MUFU.RCP R15, R15 ;  /* 0x0000000f000f7308 */ /* 0x001e240000001000 */
[----:B0-----:R-:W-:-:S06]  /*03e0*/  VIADD R12, R15, 0xffffffe ;  /* 0x0ffffffe0f0c7836 */ /* 0x001fcc0000000000 */
[----:B------:R0:W2:Y:S02]  /*03f0*/  F2I.FTZ.U32.TRUNC.NTZ R13, R12 ;  /* 0x0000000c000d7305 */ /* 0x0000a4000021f000 */
[----:B0-----:R-:W-:Y:S02]  /*0400*/  IMAD.MOV.U32 R12, RZ, RZ, RZ ;  /* 0x000000ffff0c7224 */ /* 0x001fe400078e00ff */
[----:B--2---:R-:W-:-:S04]  /*0410*/  IMAD.MOV R17, RZ, RZ, -R13 ;  /* 0x000000ffff117224 */ /* 0x004fc800078e0a0d */
[----:B------:R-:W-:-:S04]  /*0420*/  IMAD R17, R17, R16, RZ ;  /* 0x0000001011117224 */ /* 0x000fc800078e02ff */
[----:B------:R-:W-:-:S04]  /*0430*/  IMAD.HI.U32 R13, R13, R17, R12 ;  /* 0x000000110d0d7227 */ /* 0x000fc800078e000c */
[----:B------:R-:W-:Y:S02]  /*0440*/  IMAD.MOV R12, RZ, RZ, -R19 ;  /* 0x000000ffff0c7224 */ /* 0x000fe400078e0a13 */
[----:B------:R-:W-:-:S04]  /*0450*/  IMAD.HI.U32 R13, R13, R18, RZ ;  /* 0x000000120d0d7227 */ /* 0x000fc800078e00ff */
[----:B------:R-:W-:-:S05]  /*0460*/  IMAD R13, R13, R12, R18 ;  /* 0x0000000c0d0d7224 */ /* 0x000fca00078e0212 */
[----:B------:R-:W-:-:S13]  /*0470*/  ISETP.GT.U32.AND P0, PT, R16, R13, PT ;  /* 0x0000000d1000720c */ /* 0x000fda0003f04070 */
[----:B------:R-:W-:Y:S02]  /*0480*/  @!P0 IADD3 R13, PT, PT, R13, -R16, RZ ;  /* 0x800000100d0d8210 */ /* 0x000fe40007ffe0ff */
[----:B------:R-:W-:Y:S02]  /*0490*/  ISETP.NE.AND P0, PT, R10, RZ, PT ;  /* 0x000000ff0a00720c */ /* 0x000fe40003f05270 */
[----:B------:R-:W-:-:S13]  /*04a0*/  ISETP.GT.U32.AND P1, PT, R16, R13, PT ;  /* 0x0000000d1000720c */ /* 0x000fda0003f24070 */
[----:B------:R-:W-:-:S04]  /*04b0*/  @!P1 IMAD.IADD R13, R13, 0x1, -R16 ;  /* 0x000000010d0d9824 */ /* 0x000fc800078e0a10 */
[----:B------:R-:W-:Y:S01]  /*04c0*/  @!P2 IMAD.MOV R13, RZ, RZ, -R13 ;  /* 0x000000ffff0da224 */ /* 0x000fe200078e0a0d */
[----:B------:R-:W-:-:S04]  /*04d0*/  @!P0 LOP3.LUT R13, RZ, R10, RZ, 0x33, !PT ;  /* 0x0000000aff0d8212 */ /* 0x000fc800078e33ff */
[----:B------:R-:W-:-:S13]  /*04e0*/  ISETP.NE.AND P0, PT, R13, RZ, PT ;  /* 0x000000ff0d00720c */ /* 0x000fda0003f05270 */
[----:B------:R1:W-:Y:S04]  /*04f0*/  @!P0 STG.E desc[UR4][R6.64+0x4], RZ ;  /* 0x000004ff06008986 */ /* 0x0003e8000c101904 */
[----:B------:R-:W2:Y:S01]  /*0500*/  @!P0 LDG.E R10, desc[UR4][R2.64] ;  /* 0x00000004020a8981 */ /* 0x000ea2000c1e1900 */
[----:B------:R-:W-:-:S05]  /*0510*/  VIADD R14, R8, 0x3 ;  /* 0x00000003080e7836 */ /* 0x000fca0000000000 */
[----:B------:R-:W-:Y:S02]  /*0520*/  IABS R15, R14 ;  /* 0x0000000e000f7213 */ /* 0x000fe40000000000 */
[----:B------:R-:W-:Y:S02]  /*0530*/  ISETP.GE.AND P1, PT, R14, RZ, PT ;  /* 0x000000ff0e00720c */ /* 0x000fe40003f26270 */
[----:B--2---:R-:W-:Y:S02]  /*0540*/  IABS R17, R10 ;  /* 0x0000000a00117213 */ /* 0x004fe40000000000 */
[----:B------:R-:W-:Y:S02]  /*0550*/  ISETP.NE.AND P2, PT, R10, RZ, PT ;  /* 0x000000ff0a00720c */ /* 0x000fe40003f45270 */
[----:B------:R-:W0:Y:S08]  /*0560*/  I2F.RP R16, R17 ;  /* 0x0000001100107306 */ /* 0x000e300000209400 */
[----:B0-----:R-:W0:Y:S02]  /*0570*/  MUFU.RCP R16, R16 ;  /* 0x0000001000107308 */ /* 0x001e240000001000 */
[----:B0-----:R-:W-:-:S06]  /*0580*/  VIADD R12, R16, 0xffffffe ;  /* 0x0ffffffe100c7836 */ /* 0x001fcc0000000000 */
[----:B------:R0:W2:Y:S02]  /*0590*/  F2I.FTZ.U32.TRUNC.NTZ R13, R12 ;  /* 0x0000000c000d7305 */ /* 0x0000a4000021f000 */
[----:B0-----:R-:W-:Y:S02]  /*05a0*/  HFMA2 R12, -RZ, RZ, 0, 0 ;  /* 0x00000000ff0c7431 */ /* 0x001fe400000001ff */
[----:B--2---:R-:W-:-:S04]  /*05b0*/  IMAD.MOV R18, RZ, RZ, -R13 ;  /* 0x000000ffff127224 */ /* 0x004fc800078e0a0d */
[----:B------:R-:W-:Y:S01]  /*05c0*/  IMAD R19, R18, R17, RZ ;  /* 0x0000001112137224 */ /* 0x000fe200078e02ff */
[----:B------:R-:W-:-:S03]  /*05d0*/  IABS R18, R10 ;  /* 0x0000000a00127213 */ /* 0x000fc60000000000 */
[----:B------:R-:W-:-:S04]  /*05e0*/  IMAD.HI.U32 R16, R13, R19, R12 ;  /* 0x000000130d107227 */ /* 0x000fc800078e000c */
[----:B------:R-:W-:Y:S02]  /*05f0*/  IMAD.MOV R13, RZ, RZ, -R18 ;  /* 0x000000ffff0d7224 */ /* 0x000fe400078e0a12 */
[----:B------:R-:W-:-:S04]  /*0600*/  IMAD.HI.U32 R12, R16, R15, RZ ;  /* 0x0000000f100c7227 */ /* 0x000fc800078e00ff */
[----:B------:R-:W-:-:S05]  /*0610*/  IMAD R12, R12, R13, R15 ;  /* 0x0000000d0c0c7224 */ /* 0x000fca00078e020f */
[----:B------:R-:W-:-:S13]  /*0620*/  ISETP.GT.U32.AND P0, PT, R17, R12, PT ;  /* 0x0000000c1100720c */ /* 0x000fda0003f04070 */
[----:B------:R-:W-:-:S05]  /*0630*/  @!P0 IMAD.IADD R12, R12, 0x1, -R17 ;  /* 0x000000010c0c8824 */ /* 0x000fca00078e0a11 */
        /* <DEDUP_REMOVED lines=16> */
[----:B0-----:R-:W-:Y:S01]  /*0740*/  IMAD.MOV.U32 R12, RZ, RZ, RZ ;  /* 0x000000ffff0c7224 */ /* 0x001fe200078e00ff */
[----:B--2---:R-:W-:-:S05]  /*0750*/  IADD3 R18, PT, PT, RZ, -R13, RZ ;  /* 0x8000000dff127210 */ /* 0x004fca0007ffe0ff */
        /* <DEDUP_REMOVED lines=9> */
[----:B------:R-:W-:-:S05]  /*07f0*/  @!P0 IMAD.IADD R12, R12, 0x1, -R17 ;  /* 0x000000010c0c8824 */ /* 0x000fca00078e0a11 */
[----:B------:R-:W-:Y:S02]  /*0800*/  @!P1 IADD3 R12, PT, PT, -R12, RZ, RZ ;  /* 0x000000ff0c0c9210 */ /* 0x000fe40007ffe1ff */
        /* <DEDUP_REMOVED lines=13> */
[----:B0-----:R-:W-:Y:S02]  /*08e0*/  IMAD.MOV.U32 R12, RZ, RZ, RZ ;  /* 0x000000ffff0c7224 */ /* 0x001fe400078e00ff */
        /* <DEDUP_REMOVED lines=8> */
[----:B------:R-:W-:-:S04]  /*0970*/  @!P0 IADD3 R12, PT, PT, R12, -R17, RZ ;  /* 0x800000110c0c8210 */ /* 0x000fc80007ffe0ff */
        /* <DEDUP_REMOVED lines=16> */
[----:B0-----:R-:W-:Y:S01]  /*0a80*/  MOV R12, RZ ;  /* 0x000000ff000c7202 */ /* 0x001fe20000000f00 */
        /* <DEDUP_REMOVED lines=36> */
[----:B------:R-:W-:-:S05]  /*0cd0*/  @!P0 IADD3 R12, PT, PT, R12, -R17, RZ ;  /* 0x800000110c0c8210 */ /* 0x000fca0007ffe0ff */
[----:B------:R-:W-:Y:S01]  /*0ce0*/  @!P1 IMAD.MOV R12, RZ, RZ, -R12 ;  /* 0x000000ffff0c9224 */ /* 0x000fe200078e0a0c */
[----:B------:R-:W-:-:S04]  /*0cf0*/  @!P2 LOP3.LUT R12, RZ, R10, RZ, 0x33, !PT ;  /* 0x0000000aff0ca212 */ /* 0x000fc800078e33ff */
[----:B------:R-:W-:-:S13]  /*0d00*/  ISETP.NE.AND P0, PT, R12, RZ, PT ;  /* 0x000000ff0c00720c */ /* 0x000fda0003f05270 */
[----:B------:R1:W-:Y:S04]  /*0d10*/  @!P0 STG.E desc[UR4][R6.64+0x18], RZ ;  /* 0x000018ff06008986 */ /* 0x0003e8000c101904 */
[----:B------:R-:W2:Y:S01]  /*0d20*/  @!P0 LDG.E R10, desc[UR4][R2.64] ;  /* 0x00000004020a8981 */ /* 0x000ea2000c1e1900 */
[----:B------:R-:W-:Y:S01]  /*0d30*/  VIADD R8, R8, 0x8 ;  /* 0x0000000808087836 */ /* 0x000fe20000000000 */
[----:B------:R-:W-:-:S04]  /*0d40*/  IADD3 R9, PT, PT, R9, 0x8, RZ ;  /* 0x0000000809097810 */ /* 0x000fc80007ffe0ff */
        /* <DEDUP_REMOVED lines=8> */
[----:B0-----:R-:W-:Y:S02]  /*0dd0*/  HFMA2 R12, -RZ, RZ, 0, 0 ;  /* 0x00000000ff0c7431 */ /* 0x001fe400000001ff */
[----:B--2---:R-:W-:-:S04]  /*0de0*/  IMAD.MOV R15, RZ, RZ, -R13 ;  /* 0x000000ffff0f7224 */ /* 0x004fc800078e0a0d */
        /* <DEDUP_REMOVED lines=9> */
[----:B------:R-:W-:-:S04]  /*0e80*/  @!P1 IMAD.IADD R13, R13, 0x1, -R16 ;  /* 0x000000010d0d9824 */ /* 0x000fc800078e0a10 */
[----:B------:R-:W-:Y:S01]  /*0e90*/  @!P2 IMAD.MOV R13, RZ, RZ, -R13 ;  /* 0x000000ffff0da224 */ /* 0x000fe200078e0a0d */
[----:B------:R-:W-:-:S04]  /*0ea0*/  @!P0 LOP3.LUT R13, RZ, R10, RZ, 0x33, !PT ;  /* 0x0000000aff0d8212 */ /* 0x000fc800078e33ff */
[----:B------:R-:W-:-:S13]  /*0eb0*/  ISETP.NE.AND P0, PT, R13, RZ, PT ;  /* 0x000000ff0d00720c */ /* 0x000fda0003f05270 */
[----:B------:R1:W-:Y:S01]  /*0ec0*/  @!P0 STG.E desc[UR4][R6.64+0x1c], RZ ;  /* 0x00001cff06008986 */ /* 0x0003e2000c101904 */
[----:B------:R-:W-:-:S13]  /*0ed0*/  ISETP.NE.AND P0, PT, R9, RZ, PT ;  /* 0x000000ff0900720c */ /* 0x000fda0003f05270 */
[----:B-1----:R-:W-:Y:S05]  /*0ee0*/  @P0 BRA `(.L_x_1) ;  /* 0xfffffff000b00947 */ /* 0x002fea000383ffff */
[----:B------:R-:W-:-:S07]  /*0ef0*/  VIADD R4, R8, 0x1 ;  /* 0x0000000108047836 */ /* 0x000fce0000000000 */
.L_x_0:
[----:B------:R-:W-:-:S13]  /*0f00*/  ISETP.NE.AND P0, PT, R11, RZ, PT ;  /* 0x000000ff0b00720c */ /* 0x000fda0003f05270 */
[----:B------:R-:W-:Y:S05]  /*0f10*/  @!P0 EXIT ;  /* 0x000000000000894d */ /* 0x000fea0003800000 */
[----:B------:R-:W-:Y:S02]  /*0f20*/  ISETP.GE.U32.AND P0, PT, R11, 0x4, PT ;  /* 0x000000040b00780c */ /* 0x000fe40003f06070 */
[----:B------:R-:W-:-:S11]  /*0f30*/  LOP3.LUT R12, R0, 0x3, RZ, 0xc0, !PT ;  /* 0x00000003000c7812 */ /* 0x000fd600078ec0ff */
[----:B------:R-:W-:Y:S05]  /*0f40*/  @!P0 BRA `(.L_x_2) ;  /* 0x0000000400d08947 */ /* 0x000fea0003800000 */
[----:B------:R-:W2:Y:S01]  /*0f50*/  LDG.E R5, desc[UR4][R2.64] ;  /* 0x0000000402057981 */ /* 0x000ea2000c1e1900 */
[----:B------:R-:W-:Y:S01]  /*0f60*/  IABS R13, R4 ;  /* 0x00000004000d7213 */ /* 0x000fe20000000000 */
[----:B------:R-:W-:Y:S01]  /*0f70*/  BSSY.RECONVERGENT B0, `(.L_x_3) ;  /* 0x000001d000007945 */ /* 0x000fe20003800200 */
[----:B------:R-:W-:Y:S02]  /*0f80*/  ISETP.GE.AND P2, PT, R4, RZ, PT ;  /* 0x000000ff0400720c */ /* 0x000fe40003f46270 */
[-C--:B--2---:R-:W-:Y:S02]  /*0f90*/  IABS R9, R5.reuse ;  /* 0x0000000500097213 */ /* 0x084fe40000000000 */
[----:B------:R-:W-:Y:S02]  /*0fa0*/  IABS R14, R5 ;  /* 0x00000005000e7213 */ /* 0x000fe40000000000 */
[----:B------:R-:W0:Y:S08]  /*0fb0*/  I2F.RP R8, R9 ;  /* 0x0000000900087306 */ /* 0x000e300000209400 */
[----:B0-----:R-:W0:Y:S02]  /*0fc0*/  MUFU.RCP R8, R8 ;  /* 0x0000000800087308 */ /* 0x001e240000001000 */
[----:B0-----:R-:W-:-:S02]  /*0fd0*/  VIADD R6, R8, 0xffffffe ;  /* 0x0ffffffe08067836 */ /* 0x001fc40000000000 */
[----:B------:R-:W-:-:S04]  /*0fe0*/  IMAD.MOV R8, RZ, RZ, -R14 ;  /* 0x000000ffff087224 */ /* 0x000fc800078e0a0e */
[----:B------:R0:W1:Y:S02]  /*0ff0*/  F2I.FTZ.U32.TRUNC.NTZ R7, R6 ;  /* 0x0000000600077305 */ /* 0x000064000021f000 */
[----:B0-----:R-:W-:Y:S01]  /*1000*/  MOV R6, RZ ;  /* 0x000000ff00067202 */ /* 0x001fe20000000f00 */
[----:B-1----:R-:W-:-:S04]  /*1010*/  IMAD.MOV R10, RZ, RZ, -R7 ;  /* 0x000000ffff0a7224 */ /* 0x002fc800078e0a07 */
[----:B------:R-:W-:Y:S02]  /*1020*/  IMAD R11, R10, R9, RZ ;  /* 0x000000090a0b7224 */ /* 0x000fe400078e02ff */
[----:B------:R-:W-:Y:S02]  /*1030*/  IMAD.MOV.U32 R10, RZ, RZ, R13 ;  /* 0x000000ffff0a7224 */ /* 0x000fe400078e000d */
[----:B------:R-:W-:-:S06]  /*1040*/  IMAD.HI.U32 R7, R7, R11, R6 ;  /* 0x0000000b07077227 */ /* 0x000fcc00078e0006 */
[----:B------:R-:W-:-:S04]  /*1050*/  IMAD.HI.U32 R7, R7, R10, RZ ;  /* 0x0000000a07077227 */ /* 0x000fc800078e00ff */
[----:B------:R-:W-:Y:S02]  /*1060*/  IMAD R8, R7, R8, R10 ;  /* 0x0000000807087224 */ /* 0x000fe400078e020a */
[----:B------:R-:W0:Y:S03]  /*1070*/  LDC.64 R6, c[0x0][0x380] ;  /* 0x0000e000ff067b82 */ /* 0x000e260000000a00 */
[----:B------:R-:W-:-:S13]  /*1080*/  ISETP.GT.U32.AND P0, PT, R9, R8, PT ;  /* 0x000000080900720c */ /* 0x000fda0003f04070 */
[----:B------:R-:W-:Y:S01]  /*1090*/  @!P0 IMAD.IADD R8, R8, 0x1, -R9 ;  /* 0x0000000108088824 */ /* 0x000fe200078e0a09 */
[----:B------:R-:W-:-:S04]  /*10a0*/  ISETP.NE.AND P0, PT, R5, RZ, PT ;  /* 0x000000ff0500720c */ /* 0x000fc80003f05270 */
[----:B------:R-:W-:Y:S01]  /*10b0*/  ISETP.GT.U32.AND P1, PT, R9, R8, PT ;  /* 0x000000080900720c */ /* 0x000fe20003f24070 */
[----:B0-----:R-:W-:-:S12]  /*10c0*/  IMAD.WIDE R6, R4, 0x4, R6 ;  /* 0x0000000404067825 */ /* 0x001fd800078e0206 */
[----:B------:R-:W-:-:S04]  /*10d0*/  @!P1 IMAD.IADD R8, R8, 0x1, -R9 ;  /* 0x0000000108089824 */ /* 0x000fc800078e0a09 */
[----:B------:R-:W-:Y:S01]  /*10e0*/  @!P2 IMAD.MOV R8, RZ, RZ, -R8 ;  /* 0x000000ffff08a224 */ /* 0x000fe200078e0a08 */
[----:B------:R-:W-:-:S04]  /*10f0*/  @!P0 LOP3.LUT R8, RZ, R5, RZ, 0x33, !PT ;  /* 0x00000005ff088212 */ /* 0x000fc800078e33ff */
[----:B------:R-:W-:-:S13]  /*1100*/  ISETP.NE.AND P0, PT, R8, RZ, PT ;  /* 0x000000ff0800720c */ /* 0x000fda0003f05270 */
[----:B------:R-:W-:Y:S05]  /*1110*/  @P0 BRA `(.L_x_4) ;  /* 0x0000000000080947 */ /* 0x000fea0003800000 */
[----:B------:R0:W-:Y:S04]  /*1120*/  STG.E desc[UR4][R6.64], RZ ;  /* 0x000000ff06007986 */ /* 0x0001e8000c101904 */
[----:B------:R0:W5:Y:S02]  /*1130*/  LDG.E R5, desc[UR4][R2.64] ;  /* 0x0000000402057981 */ /* 0x000164000c1e1900 */
.L_x_4:
[----:B------:R-:W-:Y:S05]  /*1140*/  BSYNC.RECONVERGENT B0 ;  /* 0x0000000000007941 */ /* 0x000fea0003800200 */
.L_x_3:
[-C--:B-----5:R-:W-:Y:S01]  /*1150*/  IABS R14, R5.reuse ;  /* 0x00000005000e7213 */ /* 0x0a0fe20000000000 */
[----:B------:R-:W-:Y:S01]  /*1160*/  VIADD R10, R4, 0x1 ;  /* 0x00000001040a7836 */ /* 0x000fe20000000000 */
[----:B------:R-:W-:Y:S01]  /*1170*/  IABS R15, R5 ;  /* 0x00000005000f7213 */ /* 0x000fe20000000000 */
[----:B------:R-:W-:Y:S01]  /*1180*/  BSSY.RECONVERGENT B0, `(.L_x_5) ;  /* 0x0000019000007945 */ /* 0x000fe20003800200 */
[----:B------:R-:W1:Y:S02]  /*1190*/  I2F.RP R11, R14 ;  /* 0x0000000e000b7306 */ /* 0x000e640000209400 */
[----:B------:R-:W-:Y:S02]  /*11a0*/  IABS R16, R10 ;  /* 0x0000000a00107213 */ /* 0x000fe40000000000 */
[----:B------:R-:W-:-:S04]  /*11b0*/  ISETP.GE.AND P2, PT, R10, RZ, PT ;  /* 0x000000ff0a00720c */ /* 0x000fc80003f46270 */
[----:B-1----:R-:W1:Y:S02]  /*11c0*/  MUFU.RCP R11, R11 ;  /* 0x0000000b000b7308 */ /* 0x002e640000001000 */
[----:B-1----:R-:W-:-:S06]  /*11d0*/  IADD3 R8, PT, PT, R11, 0xffffffe, RZ ;  /* 0x0ffffffe0b087810 */ /* 0x002fcc0007ffe0ff */
[----:B------:R1:W2:Y:S02]  /*11e0*/  F2I.FTZ.U32.TRUNC.NTZ R9, R8 ;  /* 0x0000000800097305 */ /* 0x0002a4000021f000 */
[----:B-1----:R-:W-:Y:S02]  /*11f0*/  IMAD.MOV.U32 R8, RZ, RZ, RZ ;  /* 0x000000ffff087224 */ /* 0x002fe400078e00ff */
        /* <DEDUP_REMOVED lines=14> */
[----:B------:R-:W-:Y:S05]  /*12e0*/  @P0 BRA `(.L_x_6) ;  /* 0x0000000000080947 */ /* 0x000fea0003800000 */
[----:B------:R1:W-:Y:S04]  /*12f0*/  STG.E desc[UR4][R6.64+0x4], RZ ;  /* 0x000004ff06007986 */ /* 0x0003e8000c101904 */
[----:B------:R1:W5:Y:S02]  /*1300*/  LDG.E R5, desc[UR4][R2.64] ;  /* 0x0000000402057981 */ /* 0x000364000c1e1900 */
.L_x_6:
[----:B------:R-:W-:Y:S05]  /*1310*/  BSYNC.RECONVERGENT B0 ;  /* 0x0000000000007941 */ /* 0x000fea0003800200 */
.L_x_5:
[----:B-----5:R-:W-:Y:S01]  /*1320*/  IABS R13, R5 ;  /* 0x00000005000d7213 */ /* 0x020fe20000000000 */
[----:B------:R-:W-:Y:S01]  /*1330*/  BSSY.RECONVERGENT B0, `(.L_x_7) ;  /* 0x000001b000007945 */ /* 0x000fe20003800200 */
[----:B------:R-:W-:Y:S02]  /*1340*/  IADD3 R10, PT, PT, R4, 0x2, RZ ;  /* 0x00000002040a7810 */ /* 0x000fe40007ffe0ff */
[----:B------:R-:W2:Y:S01]  /*1350*/  I2F.RP R14, R13 ;  /* 0x0000000d000e7306 */ /* 0x000ea20000209400 */
[----:B------:R-:W-:Y:S02]  /*1360*/  ISETP.NE.AND P2, PT, R5, RZ, PT ;  /* 0x000000ff0500720c */ /* 0x000fe40003f45270 */
[----:B------:R-:W-:Y:S02]  /*1370*/  IABS R11, R10 ;  /* 0x0000000a000b7213 */ /* 0x000fe40000000000 */
[----:B------:R-:W-:-:S03]  /*1380*/  ISETP.GE.AND P1, PT, R10, RZ, PT ;  /* 0x000000ff0a00720c */ /* 0x000fc60003f26270 */
[----:B--2---:R-:W2:Y:S02]  /*1390*/  MUFU.RCP R14, R14 ;  /* 0x0000000e000e7308 */ /* 0x004ea40000001000 */
[----:B--2---:R-:W-:-:S06]  /*13a0*/  VIADD R8, R14, 0xffffffe ;  /* 0x0ffffffe0e087836 */ /* 0x004fcc0000000000 */
[----:B------:R2:W3:Y:S02]  /*13b0*/  F2I.FTZ.U32.TRUNC.NTZ R9, R8 ;  /* 0x0000000800097305 */ /* 0x0004e4000021f000 */
[----:B--2---:R-:W-:Y:S02]  /*13c0*/  IMAD.MOV.U32 R8, RZ, RZ, RZ ;  /* 0x000000ffff087224 */ /* 0x004fe400078e00ff */
[----:B---3--:R-:W-:-:S04]  /*13d0*/  IMAD.MOV R16, RZ, RZ, -R9 ;  /* 0x000000ffff107224 */ /* 0x008fc800078e0a09 */
        /* <DEDUP_REMOVED lines=13> */
[----:B------:R-:W-:Y:S05]  /*14b0*/  @P0 BRA `(.L_x_8) ;  /* 0x0000000000080947 */ /* 0x000fea0003800000 */
[----:B------:R2:W-:Y:S04]  /*14c0*/  STG.E desc[UR4][R6.64+0x8], RZ ;  /* 0x000008ff06007986 */ /* 0x0005e8000c101904 */
[----:B------:R2:W5:Y:S02]  /*14d0*/  LDG.E R5, desc[UR4][R2.64] ;  /* 0x0000000402057981 */ /* 0x000564000c1e1900 */
.L_x_8:
[----:B------:R-:W-:Y:S05]  /*14e0*/  BSYNC.RECONVERGENT B0 ;  /* 0x0000000000007941 */ /* 0x000fea0003800200 */
.L_x_7:
[-C--:B-----5:R-:W-:Y:S01]  /*14f0*/  IABS R14, R5.reuse ;  /* 0x00000005000e7213 */ /* 0x0a0fe20000000000 */
[C---:B------:R-:W-:Y:S01]  /*1500*/  VIADD R10, R4.reuse, 0x3 ;  /* 0x00000003040a7836 */ /* 0x040fe20000000000 */
[----:B------:R-:W-:Y:S01]  /*1510*/  IABS R15, R5 ;  /* 0x00000005000f7213 */ /* 0x000fe20000000000 */
[----:B------:R-:W-:Y:S01]  /*1520*/  VIADD R4, R4, 0x4 ;  /* 0x0000000404047836 */ /* 0x000fe20000000000 */
[----:B------:R-:W3:Y:S02]  /*1530*/  I2F.RP R11, R14 ;  /* 0x0000000e000b7306 */ /* 0x000ee40000209400 */
[----:B------:R-:W-:Y:S02]  /*1540*/  IABS R16, R10 ;  /* 0x0000000a00107213 */ /* 0x000fe40000000000 */
[----:B------:R-:W-:-:S04]  /*1550*/  ISETP.GE.AND P2, PT, R10, RZ, PT ;  /* 0x000000ff0a00720c */ /* 0x000fc80003f46270 */
[----:B---3--:R-:W3:Y:S02]  /*1560*/  MUFU.RCP R11, R11 ;  /* 0x0000000b000b7308 */ /* 0x008ee40000001000 */
[----:B---3--:R-:W-:-:S06]  /*1570*/  VIADD R8, R11, 0xffffffe ;  /* 0x0ffffffe0b087836 */ /* 0x008fcc0000000000 */
[----:B------:R3:W4:Y:S02]  /*1580*/  F2I.FTZ.U32.TRUNC.NTZ R9, R8 ;  /* 0x0000000800097305 */ /* 0x000724000021f000 */
[----:B---3--:R-:W-:Y:S02]  /*1590*/  IMAD.MOV.U32 R8, RZ, RZ, RZ ;  /* 0x000000ffff087224 */ /* 0x008fe400078e00ff */
[----:B----4-:R-:W-:-:S04]  /*15a0*/  IMAD.MOV R13, RZ, RZ, -R9 ;  /* 0x000000ffff0d7224 */ /* 0x010fc800078e0a09 */
[----:B------:R-:W-:-:S04]  /*15b0*/  IMAD R13, R13, R14, RZ ;  /* 0x0000000e0d0d7224 */ /* 0x000fc800078e02ff */
[----:B------:R-:W-:Y:S01]  /*15c0*/  IMAD.HI.U32 R9, R9, R13, R8 ;  /* 0x0000000d09097227 */ /* 0x000fe200078e0008 */
[----:B------:R-:W-:-:S05]  /*15d0*/  IADD3 R8, PT, PT, RZ, -R15, RZ ;  /* 0x8000000fff087210 */ /* 0x000fca0007ffe0ff */
        /* <DEDUP_REMOVED lines=10> */
[----:B------:R3:W-:Y:S02]  /*1680*/  @!P0 STG.E desc[UR4][R6.64+0xc], RZ ;  /* 0x00000cff06008986 */ /* 0x0007e4000c101904 */
.L_x_2:
[----:B------:R-:W-:-:S13]  /*1690*/  ISETP.NE.AND P0, PT, R12, RZ, PT ;  /* 0x000000ff0c00720c */ /* 0x000fda0003f05270 */
[----:B------:R-:W-:Y:S05]  /*16a0*/  @!P0 EXIT ;  /* 0x000000000000894d */ /* 0x000fea0003800000 */
[----:B------:R-:W-:-:S13]  /*16b0*/  ISETP.NE.AND P0, PT, R12, 0x1, PT ;  /* 0x000000010c00780c */ /* 0x000fda0003f05270 */
[----:B------:R-:W-:Y:S05]  /*16c0*/  @!P0 BRA `(.L_x_9) ;  /* 0x0000000000e88947 */ /* 0x000fea0003800000 */
[----:B------:R-:W4:Y:S01]  /*16d0*/  LDG.E R5, desc[UR4][R2.64] ;  /* 0x0000000402057981 */ /* 0x000f22000c1e1900 */
[----:B------:R-:W-:Y:S01]  /*16e0*/  IABS R12, R4 ;  /* 0x00000004000c7213 */ /* 0x000fe20000000000 */
[----:B------:R-:W-:Y:S01]  /*16f0*/  BSSY.RECONVERGENT B0, `(.L_x_10) ;  /* 0x000001d000007945 */ /* 0x000fe20003800200 */
[----:B------:R-:W-:Y:S02]  /*1700*/  ISETP.GE.AND P2, PT, R4, RZ, PT ;  /* 0x000000ff0400720c */ /* 0x000fe40003f46270 */
[-C--:B----4-:R-:W-:Y:S02]  /*1710*/  IABS R9, R5.reuse ;  /* 0x0000000500097213 */ /* 0x090fe40000000000 */
[----:B------:R-:W-:Y:S02]  /*1720*/  IABS R13, R5 ;  /* 0x00000005000d7213 */ /* 0x000fe40000000000 */
[----:B------:R-:W4:Y:S08]  /*1730*/  I2F.RP R8, R9 ;  /* 0x0000000900087306 */ /* 0x000f300000209400 */
[----:B----4-:R-:W0:Y:S02]  /*1740*/  MUFU.RCP R8, R8 ;  /* 0x0000000800087308 */ /* 0x010e240000001000 */
[----:B0123--:R-:W-:Y:S01]  /*1750*/  IADD3 R6, PT, PT, R8, 0xffffffe, RZ ;  /* 0x0ffffffe08067810 */ /* 0x00ffe20007ffe0ff */
[----:B------:R-:W-:-:S05]  /*1760*/  IMAD.MOV R8, RZ, RZ, -R13 ;  /* 0x000000ffff087224 */ /* 0x000fca00078e0a0d */
[----:B------:R0:W1:Y:S02]  /*1770*/  F2I.FTZ.U32.TRUNC.NTZ R7, R6 ;  /* 0x0000000600077305 */ /* 0x000064000021f000 */
[----:B0-----:R-:W-:Y:S02]  /*1780*/  IMAD.MOV.U32 R6, RZ, RZ, RZ ;  /* 0x000000ffff067224 */ /* 0x001fe400078e00ff */
        /* <DEDUP_REMOVED lines=8> */
[----:B------:R-:W-:Y:S02]  /*1810*/  @!P0 IADD3 R8, PT, PT, R8, -R9, RZ ;  /* 0x8000000908088210 */ /* 0x000fe40007ffe0ff */
[----:B------:R-:W-:Y:S02]  /*1820*/  ISETP.NE.AND P0, PT, R5, RZ, PT ;  /* 0x000000ff0500720c */ /* 0x000fe40003f05270 */
        /* <DEDUP_REMOVED lines=9> */
.L_x_11:
[----:B------:R-:W-:Y:S05]  /*18c0*/  BSYNC.RECONVERGENT B0 ;  /* 0x0000000000007941 */ /* 0x000fea0003800200 */
.L_x_10:
[-C--:B-----5:R-:W-:Y:S02]  /*18d0*/  IABS R12, R5.reuse ;  /* 0x00000005000c7213 */ /* 0x0a0fe40000000000 */
[C---:B------:R-:W-:Y:S01]  /*18e0*/  IADD3 R13, PT, PT, R4.reuse, 0x1, RZ ;  /* 0x00000001040d7810 */ /* 0x040fe20007ffe0ff */
[----:B------:R-:W-:Y:S01]  /*18f0*/  VIADD R4, R4, 0x2 ;  /* 0x0000000204047836 */ /* 0x000fe20000000000 */
[----:B------:R-:W1:Y:S01]  /*1900*/  I2F.RP R10, R12 ;  /* 0x0000000c000a7306 */ /* 0x000e620000209400 */
[----:B------:R-:W-:Y:S02]  /*1910*/  IABS R15, R5 ;  /* 0x00000005000f7213 */ /* 0x000fe40000000000 */
[----:B------:R-:W-:Y:S02]  /*1920*/  IABS R14, R13 ;  /* 0x0000000d000e7213 */ /* 0x000fe40000000000 */
[----:B------:R-:W-:-:S03]  /*1930*/  ISETP.GE.AND P2, PT, R13, RZ, PT ;  /* 0x000000ff0d00720c */ /* 0x000fc60003f46270 */
[----:B-1----:R-:W1:Y:S02]  /*1940*/  MUFU.RCP R10, R10 ;  /* 0x0000000a000a7308 */ /* 0x002e640000001000 */
[----:B-1----:R-:W-:-:S06]  /*1950*/  VIADD R8, R10, 0xffffffe ;  /* 0x0ffffffe0a087836 */ /* 0x002fcc0000000000 */
        /* <DEDUP_REMOVED lines=15> */
[----:B------:R-:W-:-:S13]  /*1a50*/  ISETP.NE.AND P0, PT, R9, RZ, PT ;  /* 0x000000ff0900720c */ /* 0x000fda0003f05270 */
[----:B------:R4:W-:Y:S02]  /*1a60*/  @!P0 STG.E desc[UR4][R6.64+0x4], RZ ;  /* 0x000004ff06008986 */ /* 0x0009e4000c101904 */
.L_x_9:
[----:B------:R-:W-:-:S04]  /*1a70*/  LOP3.LUT R0, R0, 0x1, RZ, 0xc0, !PT ;  /* 0x0000000100007812 */ /* 0x000fc800078ec0ff */
[----:B------:R-:W-:-:S13]  /*1a80*/  ISETP.NE.U32.AND P0, PT, R0, 0x1, PT ;  /* 0x000000010000780c */ /* 0x000fda0003f05070 */
[----:B------:R-:W-:Y:S05]  /*1a90*/  @P0 EXIT ;  /* 0x000000000000094d */ /* 0x000fea0003800000 */
[----:B012---:R-:W2:Y:S01]  /*1aa0*/  LDG.E R2, desc[UR4][R2.64] ;  /* 0x0000000402027981 */ /* 0x007ea2000c1e1900 */
[----:B------:R-:W-:Y:S02]  /*1ab0*/  IABS R10, R4 ;  /* 0x00000004000a7213 */ /* 0x000fe40000000000 */
[----:B------:R-:W-:Y:S02]  /*1ac0*/  ISETP.GE.AND P2, PT, R4, RZ, PT ;  /* 0x000000ff0400720c */ /* 0x000fe40003f46270 */
[-C--:B--2---:R-:W-:Y:S02]  /*1ad0*/  IABS R8, R2.reuse ;  /* 0x0000000200087213 */ /* 0x084fe40000000000 */
[----:B------:R-:W-:Y:S02]  /*1ae0*/  IABS R3, R2 ;  /* 0x0000000200037213 */ /* 0x000fe40000000000 */
[----:B------:R-:W0:Y:S08]  /*1af0*/  I2F.RP R0, R8 ;  /* 0x0000000800007306 */ /* 0x000e300000209400 */
[----:B0-----:R-:W3:Y:S02]  /*1b00*/  MUFU.RCP R0, R0 ;  /* 0x0000000000007308 */ /* 0x001ee40000001000 */
[----:B---34-:R-:W-:Y:S01]  /*1b10*/  VIADD R6, R0, 0xffffffe ;  /* 0x0ffffffe00067836 */ /* 0x018fe20000000000 */
[----:B------:R-:W-:-:S05]  /*1b20*/  IADD3 R0, PT, PT, RZ, -R3, RZ ;  /* 0x80000003ff007210 */ /* 0x000fca0007ffe0ff */
[----:B------:R0:W1:Y:S02]  /*1b30*/  F2I.FTZ.U32.TRUNC.NTZ R7, R6 ;  /* 0x0000000600077305 */ /* 0x000064000021f000 */
[----:B0-----:R-:W-:Y:S02]  /*1b40*/  IMAD.MOV.U32 R6, RZ, RZ, RZ ;  /* 0x000000ffff067224 */ /* 0x001fe400078e00ff */
[----:B-1----:R-:W-:-:S04]  /*1b50*/  IMAD.MOV R5, RZ, RZ, -R7 ;  /* 0x000000ffff057224 */ /* 0x002fc800078e0a07 */
[----:B------:R-:W-:-:S04]  /*1b60*/  IMAD R5, R5, R8, RZ ;  /* 0x0000000805057224 */ /* 0x000fc800078e02ff */
[----:B------:R-:W-:-:S06]  /*1b70*/  IMAD.HI.U32 R7, R7, R5, R6 ;  /* 0x0000000507077227 */ /* 0x000fcc00078e0006 */
        /* <DEDUP_REMOVED lines=10> */
[----:B------:R-:W-:Y:S05]  /*1c20*/  @P0 EXIT ;  /* 0x000000000000094d */ /* 0x000fea0003800000 */
[----:B------:R-:W0:Y:S02]  /*1c30*/  LDC.64 R2, c[0x0][0x380] ;  /* 0x0000e000ff027b82 */ /* 0x000e240000000a00 */
[----:B0-----:R-:W-:-:S05]  /*1c40*/  IMAD.WIDE R4, R4, 0x4, R2 ;  /* 0x0000000404047825 */ /* 0x001fca00078e0202 */
[----:B------:R-:W-:Y:S01]  /*1c50*/  STG.E desc[UR4][R4.64], RZ ;  /* 0x000000ff04007986 */ /* 0x000fe2000c101904 */
[----:B------:R-:W-:Y:S05]  /*1c60*/  EXIT ;  /* 0x000000000000794d */ /* 0x000fea0003800000 */
.L_x_12:
[----:B------:R-:W-:-:S00]  /*1c70*/  BRA `(.L_x_12) ;  /* 0xfffffffc00fc7947 */ /* 0x000fc0000383ffff */
[----:B------:R-:W-:-:S00]  /*1c80*/  NOP ;  /* 0x0000000000007918 */ /* 0x000fc00000000000 */
[----:B------:R-:W-:-:S00]  /*1c90*/  NOP ;  /* 0x0000000000007918 */ /* 0x000fc00000000000 */
[----:B------:R-:W-:-:S00]  /*1ca0*/  NOP ;  /* 0x0000000000007918 */ /* 0x000fc00000000000 */
[----:B------:R-:W-:-:S00]  /*1cb0*/  NOP ;  /* 0x0000000000007918 */ /* 0x000fc00000000000 */
[----:B------:R-:W-:-:S00]  /*1cc0*/  NOP ;  /* 0x0000000000007918 */ /* 0x000fc00000000000 */
[----:B------:R-:W-:-:S00]  /*1cd0*/  NOP ;  /* 0x0000000000007918 */ /* 0x000fc00000000000 */
[----:B------:R-:W-:-:S00]  /*1ce0*/  NOP ;  /* 0x0000000000007918 */ /* 0x000fc00000000000 */
[----:B------:R-:W-:-:S00]  /*1cf0*/  NOP ;  /* 0x0000000000007918 */ /* 0x000fc00000000000 */
.L_x_13:


//--------------------- .nv.shared.reserved.0     --------------------------
	.section	.nv.shared.reserved.0,"aw",@nobits
	.weak		__nv_reservedSMEM_offset_0_alias
	.size		__nv_reservedSMEM_offset_0_alias, 0, 64
	.other		__nv_reservedSMEM_offset_0_alias,@"STO_CUDA_RESERVED_SHARED STV_DEFAULT"
__nv_reservedSMEM_offset_0_alias:
	.zero		0
	.zero		64


//--------------------- .nv.constant0._Z10calcPrimesPiS_ii --------------------------
	.section	.nv.constant0._Z10calcPrimesPiS_ii,"a",@progbits
	.sectionflags	@""
	.align	4
.nv.constant0._Z10calcPrimesPiS_ii:
	.zero		920


//--------------------- SYMBOLS --------------------------

	.type		.nv.reservedSmem.offset0,@object
	.size		.nv.reservedSmem.offset0,0x4
